	.headerflags	@"EF_CUDA_TEXMODE_UNIFIED EF_CUDA_64BIT_ADDRESS EF_CUDA_ACCELERATORS EF_CUDA_SM90 EF_CUDA_VIRTUAL_SM(EF_CUDA_SM90)"
	.elftype	@"ET_EXEC"


//--------------------- .nv.info                  --------------------------
	.section	.nv.info,"",@"SHT_CUDA_INFO"
	.align	4


	//----- nvinfo : EIATTR_REGCOUNT
	.align		4
        /*0000*/ 	.byte	0x04, 0x2f
        /*0002*/ 	.short	(.L_2 - .L_1)
	.align		4
.L_1:
        /*0004*/ 	.word	index@(triton_)
        /*0008*/ 	.word	0x00000010


	//----- nvinfo : EIATTR_MIN_STACK_SIZE
	.align		4
.L_2:
        /*000c*/ 	.byte	0x04, 0x12
        /*000e*/ 	.short	(.L_4 - .L_3)
	.align		4
.L_3:
        /*0010*/ 	.word	index@(triton_)
        /*0014*/ 	.word	0x00000000


	//----- nvinfo : EIATTR_FRAME_SIZE
	.align		4
.L_4:
        /*0018*/ 	.byte	0x04, 0x11
        /*001a*/ 	.short	(.L_6 - .L_5)
	.align		4
.L_5:
        /*001c*/ 	.word	index@(triton_)
        /*0020*/ 	.word	0x00000000


	//----- nvinfo : EIATTR_MIN_STACK_SIZE
	.align		4
.L_6:
        /*0024*/ 	.byte	0x04, 0x12
        /*0026*/ 	.short	(.L_8 - .L_7)
	.align		4
.L_7:
        /*0028*/ 	.word	index@(triton_)
        /*002c*/ 	.word	0x00000000
.L_8:


//--------------------- .nv.info.triton_          --------------------------
	.section	.nv.info.triton_,"",@"SHT_CUDA_INFO"
	.sectionflags	@""
	.align	4


	//----- nvinfo : EIATTR_CUDA_API_VERSION
	.align		4
        /*0000*/ 	.byte	0x04, 0x37
        /*0002*/ 	.short	(.L_10 - .L_9)
.L_9:
        /*0004*/ 	.word	0x0000007c


	//----- nvinfo : EIATTR_KPARAM_INFO
	.align		4
.L_10:
        /*0008*/ 	.byte	0x04, 0x17
        /*000a*/ 	.short	(.L_12 - .L_11)
.L_11:
        /*000c*/ 	.word	0x00000000
        /*0010*/ 	.short	0x0004
        /*0012*/ 	.short	0x0020
        /*0014*/ 	.byte	0x00, 0xf0, 0x11, 0x00


	//----- nvinfo : EIATTR_KPARAM_INFO
	.align		4
.L_12:
        /*0018*/ 	.byte	0x04, 0x17
        /*001a*/ 	.short	(.L_14 - .L_13)
.L_13:
        /*001c*/ 	.word	0x00000000
        /*0020*/ 	.short	0x0003
        /*0022*/ 	.short	0x0018
        /*0024*/ 	.byte	0x00, 0xf0, 0x21, 0x00


	//----- nvinfo : EIATTR_KPARAM_INFO
	.align		4
.L_14:
        /*0028*/ 	.byte	0x04, 0x17
        /*002a*/ 	.short	(.L_16 - .L_15)
.L_15:
        /*002c*/ 	.word	0x00000000
        /*0030*/ 	.short	0x0002
        /*0032*/ 	.short	0x0010
        /*0034*/ 	.byte	0x00, 0xf0, 0x21, 0x00


	//----- nvinfo : EIATTR_KPARAM_INFO
	.align		4
.L_16:
        /*0038*/ 	.byte	0x04, 0x17
        /*003a*/ 	.short	(.L_18 - .L_17)
.L_17:
        /*003c*/ 	.word	0x00000000
        /*0040*/ 	.short	0x0001
        /*0042*/ 	.short	0x0008
        /*0044*/ 	.byte	0x00, 0xf0, 0x21, 0x00


	//----- nvinfo : EIATTR_KPARAM_INFO
	.align		4
.L_18:
        /*0048*/ 	.byte	0x04, 0x17
        /*004a*/ 	.short	(.L_20 - .L_19)
.L_19:
        /*004c*/ 	.word	0x00000000
        /*0050*/ 	.short	0x0000
        /*0052*/ 	.short	0x0000
        /*0054*/ 	.byte	0x00, 0xf0, 0x21, 0x00


	//----- nvinfo : EIATTR_SPARSE_MMA_MASK
	.align		4
.L_20:
        /*0058*/ 	.byte	0x03, 0x50
        /*005a*/ 	.short	0x0000


	//----- nvinfo : EIATTR_MAXREG_COUNT
	.align		4
        /*005c*/ 	.byte	0x03, 0x1b
        /*005e*/ 	.short	0x00ff


	//----- nvinfo : EIATTR_EXIT_INSTR_OFFSETS
	.align		4
        /*0060*/ 	.byte	0x04, 0x1c
        /*0062*/ 	.short	(.L_22 - .L_21)


	//   ....[0]....
.L_21:
        /*0064*/ 	.word	0x000006e0


	//   ....[1]....
        /*0068*/ 	.word	0x00000700


	//----- nvinfo : EIATTR_MAX_THREADS
	.align		4
.L_22:
        /*006c*/ 	.byte	0x04, 0x05
        /*006e*/ 	.short	(.L_24 - .L_23)
.L_23:
        /*0070*/ 	.word	0x00000100
        /*0074*/ 	.word	0x00000001
        /*0078*/ 	.word	0x00000001


	//----- nvinfo : EIATTR_CRS_STACK_SIZE
	.align		4
.L_24:
        /*007c*/ 	.byte	0x04, 0x1e
        /*007e*/ 	.short	(.L_26 - .L_25)
.L_25:
        /*0080*/ 	.word	0x00000000


	//----- nvinfo : EIATTR_CBANK_PARAM_SIZE
	.align		4
.L_26:
        /*0084*/ 	.byte	0x03, 0x19
        /*0086*/ 	.short	0x0024


	//----- nvinfo : EIATTR_PARAM_CBANK
	.align		4
        /*0088*/ 	.byte	0x04, 0x0a
        /*008a*/ 	.short	(.L_28 - .L_27)
	.align		4
.L_27:
        /*008c*/ 	.word	index@(.nv.constant0.triton_)
        /*0090*/ 	.short	0x0210
        /*0092*/ 	.short	0x0024


	//----- nvinfo : EIATTR_SW_WAR
	.align		4
.L_28:
        /*0094*/ 	.byte	0x04, 0x36
        /*0096*/ 	.short	(.L_30 - .L_29)
.L_29:
        /*0098*/ 	.word	0x00000008
.L_30:


//--------------------- .nv.callgraph             --------------------------
	.section	.nv.callgraph,"",@"SHT_CUDA_CALLGRAPH"
	.align	4
	.sectionentsize	8
	.align		4
        /*0000*/ 	.word	0x00000000
	.align		4
        /*0004*/ 	.word	0xffffffff
	.align		4
        /*0008*/ 	.word	0x00000000
	.align		4
        /*000c*/ 	.word	0xfffffffe
	.align		4
        /*0010*/ 	.word	0x00000000
	.align		4
        /*0014*/ 	.word	0xfffffffd
	.align		4
        /*0018*/ 	.word	0x00000000
	.align		4
        /*001c*/ 	.word	0xfffffffc


//--------------------- .nv.constant4             --------------------------
	.section	.nv.constant4,"a",@progbits
	.align	8
	.align		8
.nv.constant4:
        /*0000*/ 	.dword	_$_str


//--------------------- .text.triton_             --------------------------
	.section	.text.triton_,"ax",@progbits
	.align	128
        .global         triton_
        .type           triton_,@function
        .size           triton_,(.L_x_7 - triton_)
        .other          triton_,@"STO_CUDA_ENTRY STV_DEFAULT"
triton_:
.text.triton_:
[----:B------:R-:W0:Y:S02]  /*0000*/  LDC R1, c[0x0][0x28] ;  /* 0x00000a00ff017b82 */ /* 0x000e240000000800 */
[----:B------:R-:W1:Y:S01]  /*0010*/  S2R R0, SR_TID.X ;  /* 0x0000000000007919 */ /* 0x000e620000002100 */
[----:B------:R-:W-:Y:S01]  /*0020*/  HFMA2.MMA R2, -RZ, RZ, 0, 0 ;  /* 0x00000000ff027435 */ /* 0x000fe200000001ff */
[----:B------:R-:W2:Y:S01]  /*0030*/  LDC.64 R4, c[0x0][0x220] ;  /* 0x00008800ff047b82 */ /* 0x000ea20000000a00 */
[----:B------:R-:W-:Y:S01]  /*0040*/  ULDC UR6, c[0x0][0x230] ;  /* 0x00008c0000067ab9 */ /* 0x000fe20000000800 */
[----:B------:R-:W3:Y:S01]  /*0050*/  S2R R3, SR_CTAID.X ;  /* 0x0000000000037919 */ /* 0x000ee20000002500 */
[----:B------:R-:W-:Y:S01]  /*0060*/  ULDC.64 UR4, c[0x0][0x218] ;  /* 0x0000860000047ab9 */ /* 0x000fe20000000a00 */
[----:B------:R-:W-:Y:S01]  /*0070*/  HFMA2.MMA R10, -RZ, RZ, 0, 0 ;  /* 0x00000000ff0a7435 */ /* 0x000fe200000001ff */
[----:B------:R-:W-:Y:S02]  /*0080*/  MOV R12, RZ ;  /* 0x000000ff000c7202 */ /* 0x000fe40000000f00 */
[----:B-1----:R-:W-:-:S04]  /*0090*/  SHF.L.U32 R0, R0, 0x1, RZ ;  /* 0x0000000100007819 */ /* 0x002fc800000006ff */
[----:B------:R-:W-:-:S04]  /*00a0*/  LOP3.LUT R0, R0, 0x1fe, RZ, 0xc0, !PT ;  /* 0x000001fe00007812 */ /* 0x000fc800078ec0ff */
[----:B---3--:R-:W-:-:S04]  /*00b0*/  LEA R3, R3, R0, 0x9 ;  /* 0x0000000003037211 */ /* 0x008fc800078e48ff */
[C---:B------:R-:W-:Y:S01]  /*00c0*/  ISETP.GE.AND P0, PT, R3.reuse, UR6, PT ;  /* 0x0000000603007c0c */ /* 0x040fe2000bf06270 */
[----:B------:R-:W-:-:S05]  /*00d0*/  IMAD.HI R0, R3, -0x77777777, R2 ;  /* 0x8888888903007827 */ /* 0x000fca00078e0202 */
[----:B------:R-:W-:-:S04]  /*00e0*/  SHF.R.U32.HI R7, RZ, 0x1f, R0 ;  /* 0x0000001fff077819 */ /* 0x000fc80000011600 */
[----:B------:R-:W-:-:S05]  /*00f0*/  LEA.HI.SX32 R11, R0, R7, 0x13 ;  /* 0x00000007000b7211 */ /* 0x000fca00078f9aff */
[C---:B------:R-:W-:Y:S02]  /*0100*/  IMAD R0, R11.reuse, -0x3c00, R3 ;  /* 0xffffc4000b007824 */ /* 0x040fe400078e0203 */
[----:B------:R-:W-:Y:S02]  /*0110*/  IMAD R7, R11, 0x3000, RZ ;  /* 0x000030000b077824 */ /* 0x000fe400078e02ff */
[C---:B--2---:R-:W-:Y:S01]  /*0120*/  IMAD.WIDE R4, R0.reuse, 0x2, R4 ;  /* 0x0000000200047825 */ /* 0x044fe200078e0204 */
[----:B------:R-:W-:Y:S02]  /*0130*/  SHF.R.S32.HI R6, RZ, 0x1f, R0 ;  /* 0x0000001fff067819 */ /* 0x000fe40000011400 */
[----:B------:R-:W-:Y:S02]  /*0140*/  IADD3 R9, P1, R0, R7, RZ ;  /* 0x0000000700097210 */ /* 0x000fe40007f3e0ff */
[----:B------:R-:W-:Y:S02]  /*0150*/  ISETP.GT.AND P2, PT, R0, 0xbff, !P0 ;  /* 0x00000bff0000780c */ /* 0x000fe40004744270 */
[----:B------:R-:W-:-:S02]  /*0160*/  LEA.HI.X.SX32 R6, R7, R6, 0x1, P1 ;  /* 0x0000000607067211 */ /* 0x000fc400008f0eff */
[----:B------:R-:W-:-:S04]  /*0170*/  LEA R8, P1, R9, UR4, 0x1 ;  /* 0x0000000409087c11 */ /* 0x000fc8000f8208ff */
[----:B------:R-:W-:Y:S01]  /*0180*/  LEA.HI.X R9, R9, UR5, R6, 0x1, P1 ;  /* 0x0000000509097c11 */ /* 0x000fe200088f0c06 */
[----:B------:R-:W-:Y:S01]  /*0190*/  ULDC.64 UR4, c[0x0][0x208] ;  /* 0x0000820000047ab9 */ /* 0x000fe20000000a00 */
[----:B------:R-:W1:Y:S03]  /*01a0*/  LDC.64 R6, c[0x0][0x210] ;  /* 0x00008400ff067b82 */ /* 0x000e660000000a00 */
[----:B------:R-:W2:Y:S04]  /*01b0*/  @P2 LDG.E.EL R12, desc[UR4][R4.64+-0x1800] ;  /* 0xffe80004040c2981 */ /* 0x000ea8000c2e1900 */
[----:B------:R-:W3:Y:S01]  /*01c0*/  @P2 LDG.E.EL R10, desc[UR4][R8.64+-0x1800] ;  /* 0xffe80004080a2981 */ /* 0x000ee2000c2e1900 */
[----:B------:R-:W-:Y:S01]  /*01d0*/  ISETP.GE.AND P1, PT, R0, 0xc00, PT ;  /* 0x00000c000000780c */ /* 0x000fe20003f26270 */
[----:B------:R-:W-:Y:S01]  /*01e0*/  IMAD R11, R11, 0xc00, R0 ;  /* 0x00000c000b0b7824 */ /* 0x000fe200078e0200 */
[----:B------:R-:W-:-:S02]  /*01f0*/  MOV R0, RZ ;  /* 0x000000ff00007202 */ /* 0x000fc40000000f00 */
[----:B------:R-:W-:Y:S01]  /*0200*/  ISETP.LT.AND P3, PT, R3, UR6, !P1 ;  /* 0x0000000603007c0c */ /* 0x000fe2000cf61270 */
[----:B-1----:R-:W-:-:S12]  /*0210*/  IMAD.WIDE R6, R11, 0x2, R6 ;  /* 0x000000020b067825 */ /* 0x002fd800078e0206 */
[----:B------:R-:W4:Y:S01]  /*0220*/  @P3 LDG.E.EL R0, desc[UR4][R6.64] ;  /* 0x0000000406003981 */ /* 0x000f22000c2e1900 */
[----:B------:R-:W-:Y:S01]  /*0230*/  BSSY B0, `(.L_x_0) ;  /* 0x000002b000007945 */ /* 0x000fe20003800000 */
[----:B--2---:R-:W-:Y:S02]  /*0240*/  SEL R12, R12, RZ, P2 ;  /* 0x000000ff0c0c7207 */ /* 0x004fe40001000000 */
[----:B---3--:R-:W-:Y:S02]  /*0250*/  SEL R10, R10, RZ, P2 ;  /* 0x000000ff0a0a7207 */ /* 0x008fe40001000000 */
[----:B------:R-:W-:Y:S02]  /*0260*/  SHF.L.U32 R4, R12, 0x10, RZ ;  /* 0x000000100c047819 */ /* 0x000fe400000006ff */
[----:B------:R-:W-:Y:S02]  /*0270*/  SHF.L.U32 R5, R10, 0x10, RZ ;  /* 0x000000100a057819 */ /* 0x000fe400000006ff */
[----:B------:R-:W-:-:S02]  /*0280*/  PRMT R12, R12, 0x7632, R12 ;  /* 0x000076320c0c7816 */ /* 0x000fc4000000000c */
[----:B------:R-:W-:Y:S01]  /*0290*/  PRMT R10, R10, 0x7632, R10 ;  /* 0x000076320a0a7816 */ /* 0x000fe2000000000a */
[----:B------:R-:W-:-:S03]  /*02a0*/  FADD R4, R5, R4 ;  /* 0x0000000405047221 */ /* 0x000fc60000000000 */
[----:B------:R-:W-:Y:S01]  /*02b0*/  SHF.L.U32 R10, R10, 0x10, RZ ;  /* 0x000000100a0a7819 */ /* 0x000fe200000006ff */
[----:B------:R-:W-:-:S04]  /*02c0*/  FMUL R5, R4, R4 ;  /* 0x0000000404057220 */ /* 0x000fc80000400000 */
[----:B------:R-:W-:Y:S01]  /*02d0*/  FMUL R9, R4, R5 ;  /* 0x0000000504097220 */ /* 0x000fe20000400000 */
[----:B------:R-:W-:-:S03]  /*02e0*/  SHF.L.U32 R5, R12, 0x10, RZ ;  /* 0x000000100c057819 */ /* 0x000fc600000006ff */
[----:B------:R-:W-:Y:S01]  /*02f0*/  FFMA R9, R9, 0.044714998453855514526, R4 ;  /* 0x3d37271309097823 */ /* 0x000fe20000000004 */
[----:B----4-:R-:W-:Y:S01]  /*0300*/  SEL R0, R0, RZ, P3 ;  /* 0x000000ff00007207 */ /* 0x010fe20001800000 */
[----:B------:R-:W-:Y:S02]  /*0310*/  FADD R5, R10, R5 ;  /* 0x000000050a057221 */ /* 0x000fe40000000000 */
[----:B------:R-:W-:Y:S01]  /*0320*/  FMUL R11, R9, 0.79788458347320556641 ;  /* 0x3f4c422a090b7820 */ /* 0x000fe20000400000 */
[----:B------:R-:W-:Y:S01]  /*0330*/  PRMT R7, R0, 0x7632, R7 ;  /* 0x0000763200077816 */ /* 0x000fe20000000007 */
[----:B------:R-:W-:Y:S02]  /*0340*/  FMUL R6, R5, R5 ;  /* 0x0000000505067220 */ /* 0x000fe40000400000 */
[----:B------:R-:W-:Y:S01]  /*0350*/  FADD.FTZ R12, |R11|, -RZ ;  /* 0x800000ff0b0c7221 */ /* 0x000fe20000010200 */
[----:B------:R-:W-:Y:S01]  /*0360*/  SHF.L.U32 R7, R7, 0x10, RZ ;  /* 0x0000001007077819 */ /* 0x000fe200000006ff */
[----:B------:R-:W-:-:S03]  /*0370*/  FMUL R6, R5, R6 ;  /* 0x0000000605067220 */ /* 0x000fc60000400000 */
[----:B------:R-:W-:Y:S01]  /*0380*/  FSETP.GE.AND P2, PT, R12, 0.60000002384185791016, PT ;  /* 0x3f19999a0c00780b */ /* 0x000fe20003f46000 */
[----:B------:R-:W-:Y:S01]  /*0390*/  FFMA R8, R6, 0.044714998453855514526, R5 ;  /* 0x3d37271306087823 */ /* 0x000fe20000000005 */
[----:B------:R-:W-:-:S03]  /*03a0*/  SHF.L.U32 R6, R0, 0x10, RZ ;  /* 0x0000001000067819 */ /* 0x000fc600000006ff */
[----:B------:R-:W-:-:S08]  /*03b0*/  FMUL R8, R8, 0.79788458347320556641 ;  /* 0x3f4c422a08087820 */ /* 0x000fd00000400000 */
[----:B------:R-:W-:Y:S05]  /*03c0*/  @!P2 BRA `(.L_x_1) ;  /* 0x000000000028a947 */ /* 0x000fea0003800000 */
[C---:B------:R-:W-:Y:S01]  /*03d0*/  FMUL R0, R12.reuse, 2.8853900432586669922 ;  /* 0x4038aa3b0c007820 */ /* 0x040fe20000400000 */
[----:B------:R-:W-:Y:S02]  /*03e0*/  MOV R10, 0x3f800000 ;  /* 0x3f800000000a7802 */ /* 0x000fe40000000f00 */
[----:B------:R-:W-:-:S03]  /*03f0*/  FSETP.GE.AND P2, PT, R12, 9.010913848876953125, PT ;  /* 0x41102cb40c00780b */ /* 0x000fc60003f46000 */
[----:B------:R-:W1:Y:S02]  /*0400*/  MUFU.EX2 R0, R0 ;  /* 0x0000000000007308 */ /* 0x000e640000000800 */
[----:B-1----:R-:W-:-:S06]  /*0410*/  FADD R9, R0, 1 ;  /* 0x3f80000000097421 */ /* 0x002fcc0000000000 */
[----:B------:R-:W1:Y:S02]  /*0420*/  MUFU.RCP R9, R9 ;  /* 0x0000000900097308 */ /* 0x000e640000001000 */
[----:B-1----:R-:W-:-:S05]  /*0430*/  FFMA.FTZ R10, R9, -2, R10 ;  /* 0xc0000000090a7823 */ /* 0x002fca000001000a */
[----:B------:R-:W-:-:S04]  /*0440*/  FSEL R10, R10, 1, !P2 ;  /* 0x3f8000000a0a7808 */ /* 0x000fc80005000000 */
[----:B------:R-:W-:Y:S01]  /*0450*/  LOP3.LUT R10, R10, 0x80000000, R11, 0xf8, !PT ;  /* 0x800000000a0a7812 */ /* 0x000fe200078ef80b */
[----:B------:R-:W-:Y:S06]  /*0460*/  BRA `(.L_x_2) ;  /* 0x00000000001c7947 */ /* 0x000fec0003800000 */
.L_x_1:
[----:B------:R-:W-:Y:S01]  /*0470*/  MOV R0, 0x3c80f082 ;  /* 0x3c80f08200007802 */ /* 0x000fe20000000f00 */
[----:B------:R-:W-:-:S04]  /*0480*/  FMUL R9, R11, R11 ;  /* 0x0000000b0b097220 */ /* 0x000fc80000400000 */
[----:B------:R-:W-:-:S04]  /*0490*/  FFMA.FTZ R0, R9, R0, -0.052303962409496307373 ;  /* 0xbd563cae09007423 */ /* 0x000fc80000010000 */
[----:B------:R-:W-:-:S04]  /*04a0*/  FFMA.FTZ R0, R9, R0, 0.1331529766321182251 ;  /* 0x3e08594109007423 */ /* 0x000fc80000010000 */
[----:B------:R-:W-:-:S04]  /*04b0*/  FFMA.FTZ R0, R9, R0, -0.33332768082618713379 ;  /* 0xbeaaa9ed09007423 */ /* 0x000fc80000010000 */
[----:B------:R-:W-:-:S04]  /*04c0*/  FFMA.FTZ R0, R9, R0, RZ ;  /* 0x0000000009007223 */ /* 0x000fc800000100ff */
[----:B------:R-:W-:-:S07]  /*04d0*/  FFMA.FTZ R10, R11, R0, R11 ;  /* 0x000000000b0a7223 */ /* 0x000fce000001000b */
.L_x_2:
[----:B------:R-:W-:Y:S05]  /*04e0*/  BSYNC B0 ;  /* 0x0000000000007941 */ /* 0x000fea0003800000 */
.L_x_0:
[----:B------:R-:W-:Y:S01]  /*04f0*/  FADD.FTZ R12, |R8|, -RZ ;  /* 0x800000ff080c7221 */ /* 0x000fe20000010200 */
[----:B------:R-:W-:Y:S04]  /*0500*/  BSSY B0, `(.L_x_3) ;  /* 0x0000014000007945 */ /* 0x000fe80003800000 */
[----:B------:R-:W-:-:S13]  /*0510*/  FSETP.GE.AND P2, PT, R12, 0.60000002384185791016, PT ;  /* 0x3f19999a0c00780b */ /* 0x000fda0003f46000 */
[----:B------:R-:W-:Y:S05]  /*0520*/  @!P2 BRA `(.L_x_4) ;  /* 0x000000000028a947 */ /* 0x000fea0003800000 */
[C---:B------:R-:W-:Y:S01]  /*0530*/  FMUL R9, R12.reuse, 2.8853900432586669922 ;  /* 0x4038aa3b0c097820 */ /* 0x040fe20000400000 */
[----:B------:R-:W-:Y:S01]  /*0540*/  HFMA2.MMA R0, -RZ, RZ, 1.875, 0 ;  /* 0x3f800000ff007435 */ /* 0x000fe200000001ff */
[----:B------:R-:W-:-:S04]  /*0550*/  FSETP.GE.AND P2, PT, R12, 9.010913848876953125, PT ;  /* 0x41102cb40c00780b */ /* 0x000fc80003f46000 */
[----:B------:R-:W1:Y:S02]  /*0560*/  MUFU.EX2 R9, R9 ;  /* 0x0000000900097308 */ /* 0x000e640000000800 */
[----:B-1----:R-:W-:-:S06]  /*0570*/  FADD R11, R9, 1 ;  /* 0x3f800000090b7421 */ /* 0x002fcc0000000000 */
[----:B------:R-:W1:Y:S02]  /*0580*/  MUFU.RCP R11, R11 ;  /* 0x0000000b000b7308 */ /* 0x000e640000001000 */
[----:B-1----:R-:W-:-:S05]  /*0590*/  FFMA.FTZ R0, R11, -2, R0 ;  /* 0xc00000000b007823 */ /* 0x002fca0000010000 */
[----:B------:R-:W-:-:S04]  /*05a0*/  FSEL R13, R0, 1, !P2 ;  /* 0x3f800000000d7808 */ /* 0x000fc80005000000 */
[----:B------:R-:W-:Y:S01]  /*05b0*/  LOP3.LUT R0, R13, 0x80000000, R8, 0xf8, !PT ;  /* 0x800000000d007812 */ /* 0x000fe200078ef808 */
[----:B------:R-:W-:Y:S06]  /*05c0*/  BRA `(.L_x_5) ;  /* 0x00000000001c7947 */ /* 0x000fec0003800000 */
.L_x_4:
[----:B------:R-:W-:Y:S01]  /*05d0*/  MOV R0, 0x3c80f082 ;  /* 0x3c80f08200007802 */ /* 0x000fe20000000f00 */
[----:B------:R-:W-:-:S04]  /*05e0*/  FMUL R9, R8, R8 ;  /* 0x0000000808097220 */ /* 0x000fc80000400000 */
[----:B------:R-:W-:-:S04]  /*05f0*/  FFMA.FTZ R0, R9, R0, -0.052303962409496307373 ;  /* 0xbd563cae09007423 */ /* 0x000fc80000010000 */
[----:B------:R-:W-:-:S04]  /*0600*/  FFMA.FTZ R0, R9, R0, 0.1331529766321182251 ;  /* 0x3e08594109007423 */ /* 0x000fc80000010000 */
[----:B------:R-:W-:-:S04]  /*0610*/  FFMA.FTZ R0, R9, R0, -0.33332768082618713379 ;  /* 0xbeaaa9ed09007423 */ /* 0x000fc80000010000 */
[----:B------:R-:W-:-:S04]  /*0620*/  FFMA.FTZ R9, R9, R0, RZ ;  /* 0x0000000009097223 */ /* 0x000fc800000100ff */
[----:B------:R-:W-:-:S07]  /*0630*/  FFMA.FTZ R0, R8, R9, R8 ;  /* 0x0000000908007223 */ /* 0x000fce0000010008 */
.L_x_5:
[----:B------:R-:W-:Y:S05]  /*0640*/  BSYNC B0 ;  /* 0x0000000000007941 */ /* 0x000fea0003800000 */
.L_x_3:
[----:B------:R-:W1:Y:S01]  /*0650*/  LDC.64 R8, c[0x0][0x228] ;  /* 0x00008a00ff087b82 */ /* 0x000e620000000a00 */
[----:B------:R-:W-:Y:S01]  /*0660*/  FMUL R5, R5, 0.5 ;  /* 0x3f00000005057820 */ /* 0x000fe20000400000 */
[----:B------:R-:W-:Y:S01]  /*0670*/  FMUL R4, R4, 0.5 ;  /* 0x3f00000004047820 */ /* 0x000fe20000400000 */
[----:B------:R-:W-:Y:S01]  /*0680*/  FADD R11, R10, 1 ;  /* 0x3f8000000a0b7421 */ /* 0x000fe20000000000 */
[----:B------:R-:W-:-:S03]  /*0690*/  FADD R0, R0, 1 ;  /* 0x3f80000000007421 */ /* 0x000fc60000000000 */
[----:B------:R-:W-:Y:S01]  /*06a0*/  @P1 FMUL R6, R4, R11 ;  /* 0x0000000b04061220 */ /* 0x000fe20000400000 */
[----:B------:R-:W-:-:S05]  /*06b0*/  @P1 FMUL R7, R5, R0 ;  /* 0x0000000005071220 */ /* 0x000fca0000400000 */
[----:B------:R-:W-:Y:S01]  /*06c0*/  F2FP.BF16.F32.PACK_AB R7, R7, R6 ;  /* 0x000000060707723e */ /* 0x000fe200000010ff */
[----:B-1----:R-:W-:Y:S01]  /*06d0*/  IMAD.WIDE R2, R3, 0x2, R8 ;  /* 0x0000000203027825 */ /* 0x002fe200078e0208 */
[----:B------:R-:W-:Y:S06]  /*06e0*/  @P0 EXIT ;  /* 0x000000000000094d */ /* 0x000fec0003800000 */
[----:B------:R-:W-:Y:S01]  /*06f0*/  STG.E desc[UR4][R2.64], R7 ;  /* 0x0000000702007986 */ /* 0x000fe2000c101904 */
[----:B------:R-:W-:Y:S05]  /*0700*/  EXIT ;  /* 0x000000000000794d */ /* 0x000fea0003800000 */
.L_x_6:
[----:B------:R-:W-:-:S00]  /*0710*/  BRA `(.L_x_6) ;  /* 0xfffffffc00fc7947 */ /* 0x000fc0000383ffff */
[----:B------:R-:W-:-:S00]  /*0720*/  NOP ;  /* 0x0000000000007918 */ /* 0x000fc00000000000 */
        /* <DEDUP_REMOVED lines=13> */
.L_x_7:


//--------------------- .nv.global.init           --------------------------
	.section	.nv.global.init,"aw",@progbits
.nv.global.init:
	.type		_$_str,@object
	.size		_$_str,(.L_0 - _$_str)
_$_str:
        /*0000*/ 	.byte	0x5f, 0x5f, 0x43, 0x55, 0x44, 0x41, 0x5f, 0x46, 0x54, 0x5a, 0x00
.L_0:


//--------------------- .nv.constant0.triton_     --------------------------
	.section	.nv.constant0.triton_,"a",@progbits
	.sectionflags	@""
	.align	4
.nv.constant0.triton_:
	.zero		564
